//
// Generated by NVIDIA NVVM Compiler
//
// Compiler Build ID: CL-36424714
// Cuda compilation tools, release 13.0, V13.0.88
// Based on NVVM 20.0.0
//

.version 9.0
.target sm_100
.address_size 64

	// .globl	_Z10matrixMultPKdS0_Pdii

.visible .entry _Z10matrixMultPKdS0_Pdii(
	.param .u64 .ptr .align 1 _Z10matrixMultPKdS0_Pdii_param_0,
	.param .u64 .ptr .align 1 _Z10matrixMultPKdS0_Pdii_param_1,
	.param .u64 .ptr .align 1 _Z10matrixMultPKdS0_Pdii_param_2,
	.param .u32 _Z10matrixMultPKdS0_Pdii_param_3,
	.param .u32 _Z10matrixMultPKdS0_Pdii_param_4
)
{
	.reg .pred 	%p<10>;
	.reg .b32 	%r<40>;
	.reg .b64 	%rd<53>;
	.reg .b64 	%fd<68>;

	ld.param.u64 	%rd7, [_Z10matrixMultPKdS0_Pdii_param_0];
	ld.param.u64 	%rd8, [_Z10matrixMultPKdS0_Pdii_param_1];
	ld.param.u64 	%rd6, [_Z10matrixMultPKdS0_Pdii_param_2];
	ld.param.u32 	%r18, [_Z10matrixMultPKdS0_Pdii_param_3];
	ld.param.u32 	%r19, [_Z10matrixMultPKdS0_Pdii_param_4];
	cvta.to.global.u64 	%rd1, %rd8;
	cvta.to.global.u64 	%rd2, %rd7;
	mov.u32 	%r20, %ntid.y;
	mov.u32 	%r21, %ctaid.y;
	mov.u32 	%r22, %tid.y;
	mad.lo.s32 	%r1, %r20, %r21, %r22;
	mov.u32 	%r23, %ntid.x;
	mov.u32 	%r24, %ctaid.x;
	mov.u32 	%r25, %tid.x;
	mad.lo.s32 	%r2, %r23, %r24, %r25;
	setp.lt.s32 	%p1, %r18, 1;
	mov.f64 	%fd67, 0d0000000000000000;
	@%p1 bra 	$L__BB0_12;
	mul.lo.s32 	%r3, %r18, %r1;
	and.b32  	%r4, %r18, 7;
	setp.lt.u32 	%p2, %r18, 8;
	mov.f64 	%fd67, 0d0000000000000000;
	mov.b32 	%r38, 0;
	@%p2 bra 	$L__BB0_4;
	and.b32  	%r38, %r18, 2147483640;
	neg.s32 	%r36, %r38;
	shl.b32 	%r7, %r19, 3;
	mul.wide.u32 	%rd9, %r3, 8;
	add.s64 	%rd10, %rd9, %rd2;
	add.s64 	%rd52, %rd10, 32;
	mov.f64 	%fd67, 0d0000000000000000;
	mul.wide.s32 	%rd13, %r19, 8;
	mov.u32 	%r35, %r2;
$L__BB0_3:
	.pragma "nounroll";
	ld.global.f64 	%fd17, [%rd52+-32];
	mul.wide.s32 	%rd11, %r35, 8;
	add.s64 	%rd12, %rd1, %rd11;
	ld.global.f64 	%fd18, [%rd12];
	fma.rn.f64 	%fd19, %fd17, %fd18, %fd67;
	ld.global.f64 	%fd20, [%rd52+-24];
	add.s64 	%rd14, %rd12, %rd13;
	ld.global.f64 	%fd21, [%rd14];
	fma.rn.f64 	%fd22, %fd20, %fd21, %fd19;
	ld.global.f64 	%fd23, [%rd52+-16];
	add.s64 	%rd15, %rd14, %rd13;
	ld.global.f64 	%fd24, [%rd15];
	fma.rn.f64 	%fd25, %fd23, %fd24, %fd22;
	ld.global.f64 	%fd26, [%rd52+-8];
	add.s64 	%rd16, %rd15, %rd13;
	ld.global.f64 	%fd27, [%rd16];
	fma.rn.f64 	%fd28, %fd26, %fd27, %fd25;
	ld.global.f64 	%fd29, [%rd52];
	add.s64 	%rd17, %rd16, %rd13;
	ld.global.f64 	%fd30, [%rd17];
	fma.rn.f64 	%fd31, %fd29, %fd30, %fd28;
	ld.global.f64 	%fd32, [%rd52+8];
	add.s64 	%rd18, %rd17, %rd13;
	ld.global.f64 	%fd33, [%rd18];
	fma.rn.f64 	%fd34, %fd32, %fd33, %fd31;
	ld.global.f64 	%fd35, [%rd52+16];
	add.s64 	%rd19, %rd18, %rd13;
	ld.global.f64 	%fd36, [%rd19];
	fma.rn.f64 	%fd37, %fd35, %fd36, %fd34;
	ld.global.f64 	%fd38, [%rd52+24];
	add.s64 	%rd20, %rd19, %rd13;
	ld.global.f64 	%fd39, [%rd20];
	fma.rn.f64 	%fd67, %fd38, %fd39, %fd37;
	add.s32 	%r36, %r36, 8;
	add.s32 	%r35, %r35, %r7;
	add.s64 	%rd52, %rd52, 64;
	setp.ne.s32 	%p3, %r36, 0;
	@%p3 bra 	$L__BB0_3;
$L__BB0_4:
	setp.eq.s32 	%p4, %r4, 0;
	@%p4 bra 	$L__BB0_12;
	and.b32  	%r13, %r18, 3;
	setp.lt.u32 	%p5, %r4, 4;
	@%p5 bra 	$L__BB0_7;
	add.s32 	%r27, %r38, %r3;
	mul.wide.u32 	%rd21, %r27, 8;
	add.s64 	%rd22, %rd2, %rd21;
	ld.global.f64 	%fd41, [%rd22];
	mad.lo.s32 	%r28, %r38, %r19, %r2;
	mul.wide.s32 	%rd23, %r28, 8;
	add.s64 	%rd24, %rd1, %rd23;
	ld.global.f64 	%fd42, [%rd24];
	fma.rn.f64 	%fd43, %fd41, %fd42, %fd67;
	cvt.u64.u32 	%rd25, %r3;
	cvt.u64.u32 	%rd26, %r38;
	add.s64 	%rd27, %rd26, %rd25;
	shl.b64 	%rd28, %rd27, 3;
	add.s64 	%rd29, %rd2, %rd28;
	ld.global.f64 	%fd44, [%rd29+8];
	mul.wide.s32 	%rd30, %r19, 8;
	add.s64 	%rd31, %rd24, %rd30;
	ld.global.f64 	%fd45, [%rd31];
	fma.rn.f64 	%fd46, %fd44, %fd45, %fd43;
	ld.global.f64 	%fd47, [%rd29+16];
	add.s64 	%rd32, %rd31, %rd30;
	ld.global.f64 	%fd48, [%rd32];
	fma.rn.f64 	%fd49, %fd47, %fd48, %fd46;
	ld.global.f64 	%fd50, [%rd29+24];
	add.s64 	%rd33, %rd32, %rd30;
	ld.global.f64 	%fd51, [%rd33];
	fma.rn.f64 	%fd67, %fd50, %fd51, %fd49;
	add.s32 	%r38, %r38, 4;
$L__BB0_7:
	setp.eq.s32 	%p6, %r13, 0;
	@%p6 bra 	$L__BB0_12;
	setp.eq.s32 	%p7, %r13, 1;
	@%p7 bra 	$L__BB0_10;
	add.s32 	%r29, %r38, %r3;
	mul.wide.u32 	%rd34, %r29, 8;
	add.s64 	%rd35, %rd2, %rd34;
	ld.global.f64 	%fd53, [%rd35];
	mad.lo.s32 	%r30, %r38, %r19, %r2;
	mul.wide.s32 	%rd36, %r30, 8;
	add.s64 	%rd37, %rd1, %rd36;
	ld.global.f64 	%fd54, [%rd37];
	fma.rn.f64 	%fd55, %fd53, %fd54, %fd67;
	cvt.u64.u32 	%rd38, %r3;
	cvt.u64.u32 	%rd39, %r38;
	add.s64 	%rd40, %rd39, %rd38;
	shl.b64 	%rd41, %rd40, 3;
	add.s64 	%rd42, %rd2, %rd41;
	ld.global.f64 	%fd56, [%rd42+8];
	mul.wide.s32 	%rd43, %r19, 8;
	add.s64 	%rd44, %rd37, %rd43;
	ld.global.f64 	%fd57, [%rd44];
	fma.rn.f64 	%fd67, %fd56, %fd57, %fd55;
	add.s32 	%r38, %r38, 2;
$L__BB0_10:
	and.b32  	%r31, %r18, 1;
	setp.eq.b32 	%p8, %r31, 1;
	not.pred 	%p9, %p8;
	@%p9 bra 	$L__BB0_12;
	add.s32 	%r32, %r38, %r3;
	mul.wide.u32 	%rd45, %r32, 8;
	add.s64 	%rd46, %rd2, %rd45;
	ld.global.f64 	%fd58, [%rd46];
	mad.lo.s32 	%r33, %r38, %r19, %r2;
	mul.wide.s32 	%rd47, %r33, 8;
	add.s64 	%rd48, %rd1, %rd47;
	ld.global.f64 	%fd59, [%rd48];
	fma.rn.f64 	%fd67, %fd58, %fd59, %fd67;
$L__BB0_12:
	cvta.to.global.u64 	%rd49, %rd6;
	mad.lo.s32 	%r34, %r19, %r1, %r2;
	mul.wide.s32 	%rd50, %r34, 8;
	add.s64 	%rd51, %rd49, %rd50;
	st.global.f64 	[%rd51], %fd67;
	ret;

}


// ===== COMPILED SASS (sm_100) =====

	.target	sm_100

	.elftype	@"ET_EXEC"


//--------------------- .note.nv.tkinfo           --------------------------
	.section	.note.nv.tkinfo,"",@"SHT_NOTE"
	.sectionflags	@"SHF_NOTE_NV_TKINFO"
	.tkinfo
        /*0018*/ 	.word	0x00000002
        /*0030*/ 	.string	""
        /*0030*/ 	.string	"ptxas"
        /*0030*/ 	.string	"Cuda compilation tools, release 13.0, V13.0.88"
        /*0030*/ 	.string	"Build cuda_13.0.r13.0/compiler.36424714_0"
        /*0030*/ 	.string	"-arch sm_100 -m 64 "



//--------------------- .note.nv.cuinfo           --------------------------
	.section	.note.nv.cuinfo,"",@"SHT_NOTE"
	.sectionflags	@"SHF_NOTE_NV_CUINFO"
        /*0018*/ 	.short	0x0002
        /*001a*/ 	.short	0x0064
        /*001c*/ 	.short	0x0082
	.zero		2


//--------------------- .nv.info                  --------------------------
	.section	.nv.info,"",@"SHT_CUDA_INFO"
	.align	4


	//----- nvinfo : EIATTR_REGCOUNT
	.align		4
        /*0000*/ 	.byte	0x04, 0x2f
        /*0002*/ 	.short	(.L_1 - .L_0)
	.align		4
.L_0:
        /*0004*/ 	.word	index@(_Z10matrixMultPKdS0_Pdii)
        /*0008*/ 	.word	0x00000020


	//----- nvinfo : EIATTR_FRAME_SIZE
	.align		4
.L_1:
        /*000c*/ 	.byte	0x04, 0x11
        /*000e*/ 	.short	(.L_3 - .L_2)
	.align		4
.L_2:
        /*0010*/ 	.word	index@(_Z10matrixMultPKdS0_Pdii)
        /*0014*/ 	.word	0x00000000


	//----- nvinfo : EIATTR_MIN_STACK_SIZE
	.align		4
.L_3:
        /*0018*/ 	.byte	0x04, 0x12
        /*001a*/ 	.short	(.L_5 - .L_4)
	.align		4
.L_4:
        /*001c*/ 	.word	index@(_Z10matrixMultPKdS0_Pdii)
        /*0020*/ 	.word	0x00000000
.L_5:


//--------------------- .nv.compat                --------------------------
	.section	.nv.compat,"",@"SHT_CUDA_COMPAT_INFO"
	.align	4
        /*0000*/ 	.byte	0x02, 0x09, 0x00, 0x00, 0x02, 0x02, 0x01, 0x00, 0x02, 0x05, 0x05, 0x00, 0x03, 0x07, 0x01, 0x01
        /*0010*/ 	.byte	0x02, 0x03, 0x00, 0x00, 0x02, 0x06, 0x01, 0x00, 0x04, 0x0b, 0x08, 0x00, 0x01, 0x00, 0x00, 0x00
        /*0020*/ 	.byte	0x00, 0x00, 0x00, 0x00


//--------------------- .nv.info._Z10matrixMultPKdS0_Pdii --------------------------
	.section	.nv.info._Z10matrixMultPKdS0_Pdii,"",@"SHT_CUDA_INFO"
	.sectionflags	@""
	.align	4


	//----- nvinfo : EIATTR_CUDA_API_VERSION
	.align		4
        /*0000*/ 	.byte	0x04, 0x37
        /*0002*/ 	.short	(.L_7 - .L_6)
.L_6:
        /*0004*/ 	.word	0x00000082


	//----- nvinfo : EIATTR_KPARAM_INFO
	.align		4
.L_7:
        /*0008*/ 	.byte	0x04, 0x17
        /*000a*/ 	.short	(.L_9 - .L_8)
.L_8:
        /*000c*/ 	.word	0x00000000
        /*0010*/ 	.short	0x0004
        /*0012*/ 	.short	0x001c
        /*0014*/ 	.byte	0x00, 0xf0, 0x11, 0x00


	//----- nvinfo : EIATTR_KPARAM_INFO
	.align		4
.L_9:
        /*0018*/ 	.byte	0x04, 0x17
        /*001a*/ 	.short	(.L_11 - .L_10)
.L_10:
        /*001c*/ 	.word	0x00000000
        /*0020*/ 	.short	0x0003
        /*0022*/ 	.short	0x0018
        /*0024*/ 	.byte	0x00, 0xf0, 0x11, 0x00


	//----- nvinfo : EIATTR_KPARAM_INFO
	.align		4
.L_11:
        /*0028*/ 	.byte	0x04, 0x17
        /*002a*/ 	.short	(.L_13 - .L_12)
.L_12:
        /*002c*/ 	.word	0x00000000
        /*0030*/ 	.short	0x0002
        /*0032*/ 	.short	0x0010
        /*0034*/ 	.byte	0x00, 0xf5, 0x21, 0x00


	//----- nvinfo : EIATTR_KPARAM_INFO
	.align		4
.L_13:
        /*0038*/ 	.byte	0x04, 0x17
        /*003a*/ 	.short	(.L_15 - .L_14)
.L_14:
        /*003c*/ 	.word	0x00000000
        /*0040*/ 	.short	0x0001
        /*0042*/ 	.short	0x0008
        /*0044*/ 	.byte	0x00, 0xf5, 0x21, 0x00


	//----- nvinfo : EIATTR_KPARAM_INFO
	.align		4
.L_15:
        /*0048*/ 	.byte	0x04, 0x17
        /*004a*/ 	.short	(.L_17 - .L_16)
.L_16:
        /*004c*/ 	.word	0x00000000
        /*0050*/ 	.short	0x0000
        /*0052*/ 	.short	0x0000
        /*0054*/ 	.byte	0x00, 0xf5, 0x21, 0x00


	//----- nvinfo : EIATTR_SPARSE_MMA_MASK
	.align		4
.L_17:
        /*0058*/ 	.byte	0x03, 0x50
        /*005a*/ 	.short	0x0000


	//----- nvinfo : EIATTR_MAXREG_COUNT
	.align		4
        /*005c*/ 	.byte	0x03, 0x1b
        /*005e*/ 	.short	0x00ff


	//----- nvinfo : EIATTR_MERCURY_ISA_VERSION
	.align		4
        /*0060*/ 	.byte	0x03, 0x5f
        /*0062*/ 	.short	0x0101


	//----- nvinfo : EIATTR_VRC_CTA_INIT_COUNT
	.align		4
        /*0064*/ 	.byte	0x02, 0x4a
	.zero		1
	.zero		1


	//----- nvinfo : EIATTR_EXIT_INSTR_OFFSETS
	.align		4
        /*0068*/ 	.byte	0x04, 0x1c
        /*006a*/ 	.short	(.L_19 - .L_18)


	//   ....[0]....
.L_18:
        /*006c*/ 	.word	0x000008f0


	//----- nvinfo : EIATTR_CBANK_PARAM_SIZE
	.align		4
.L_19:
        /*0070*/ 	.byte	0x03, 0x19
        /*0072*/ 	.short	0x0020


	//----- nvinfo : EIATTR_PARAM_CBANK
	.align		4
        /*0074*/ 	.byte	0x04, 0x0a
        /*0076*/ 	.short	(.L_21 - .L_20)
	.align		4
.L_20:
        /*0078*/ 	.word	index@(.nv.constant0._Z10matrixMultPKdS0_Pdii)
        /*007c*/ 	.short	0x0380
        /*007e*/ 	.short	0x0020


	//----- nvinfo : EIATTR_SW_WAR
	.align		4
.L_21:
        /*0080*/ 	.byte	0x04, 0x36
        /*0082*/ 	.short	(.L_23 - .L_22)
.L_22:
        /*0084*/ 	.word	0x00000008
.L_23:


//--------------------- .nv.callgraph             --------------------------
	.section	.nv.callgraph,"",@"SHT_CUDA_CALLGRAPH"
	.align	4
	.sectionentsize	8
	.align		4
        /*0000*/ 	.word	0x00000000
	.align		4
        /*0004*/ 	.word	0xffffffff
	.align		4
        /*0008*/ 	.word	0x00000000
	.align		4
        /*000c*/ 	.word	0xfffffffe
	.align		4
        /*0010*/ 	.word	0x00000000
	.align		4
        /*0014*/ 	.word	0xfffffffd
	.align		4
        /*0018*/ 	.word	0x00000000
	.align		4
        /*001c*/ 	.word	0xfffffffc


//--------------------- .text._Z10matrixMultPKdS0_Pdii --------------------------
	.section	.text._Z10matrixMultPKdS0_Pdii,"ax",@progbits
	.align	128
        .global         _Z10matrixMultPKdS0_Pdii
        .type           _Z10matrixMultPKdS0_Pdii,@function
        .size           _Z10matrixMultPKdS0_Pdii,(.L_x_5 - _Z10matrixMultPKdS0_Pdii)
        .other          _Z10matrixMultPKdS0_Pdii,@"STO_CUDA_ENTRY STV_DEFAULT"
_Z10matrixMultPKdS0_Pdii:
.text._Z10matrixMultPKdS0_Pdii:
[----:B------:R-:W-:Y:S08]  /*0000*/  LDC R1, c[0x0][0x37c] ;  /* 0x0000df00ff017b82 */ /* 0x000ff00000000800 */
[----:B------:R-:W0:Y:S01]  /*0010*/  LDC R0, c[0x0][0x398] ;  /* 0x0000e600ff007b82 */ /* 0x000e220000000800 */
[----:B------:R-:W1:Y:S01]  /*0020*/  S2R R3, SR_CTAID.Y ;  /* 0x0000000000037919 */ /* 0x000e620000002600 */
[----:B------:R-:W1:Y:S01]  /*0030*/  LDCU UR6, c[0x0][0x364] ;  /* 0x00006c80ff0677ac */ /* 0x000e620008000800 */
[----:B------:R-:W-:Y:S01]  /*0040*/  CS2R R22, SRZ ;  /* 0x0000000000167805 */ /* 0x000fe2000001ff00 */
[----:B------:R-:W1:Y:S01]  /*0050*/  S2R R2, SR_TID.Y ;  /* 0x0000000000027919 */ /* 0x000e620000002200 */
[----:B------:R-:W2:Y:S01]  /*0060*/  LDCU UR7, c[0x0][0x360] ;  /* 0x00006c00ff0777ac */ /* 0x000ea20008000800 */
[----:B------:R-:W2:Y:S01]  /*0070*/  S2R R4, SR_CTAID.X ;  /* 0x0000000000047919 */ /* 0x000ea20000002500 */
[----:B------:R-:W3:Y:S01]  /*0080*/  LDCU.64 UR4, c[0x0][0x358] ;  /* 0x00006b00ff0477ac */ /* 0x000ee20008000a00 */
[----:B------:R-:W2:Y:S01]  /*0090*/  S2R R5, SR_TID.X ;  /* 0x0000000000057919 */ /* 0x000ea20000002100 */
[----:B0-----:R-:W-:Y:S01]  /*00a0*/  ISETP.GE.AND P0, PT, R0, 0x1, PT ;  /* 0x000000010000780c */ /* 0x001fe20003f06270 */
[----:B-1----:R-:W-:-:S02]  /*00b0*/  IMAD R3, R3, UR6, R2 ;  /* 0x0000000603037c24 */ /* 0x002fc4000f8e0202 */
[----:B--2---:R-:W-:-:S10]  /*00c0*/  IMAD R2, R4, UR7, R5 ;  /* 0x0000000704027c24 */ /* 0x004fd4000f8e0205 */
[----:B---3--:R-:W-:Y:S05]  /*00d0*/  @!P0 BRA `(.L_x_0) ;  /* 0x0000000400f08947 */ /* 0x008fea0003800000 */
[C---:B------:R-:W-:Y:S01]  /*00e0*/  ISETP.GE.U32.AND P1, PT, R0.reuse, 0x8, PT ;  /* 0x000000080000780c */ /* 0x040fe20003f26070 */
[----:B------:R-:W-:Y:S01]  /*00f0*/  HFMA2 R6, -RZ, RZ, 0, 0 ;  /* 0x00000000ff067431 */ /* 0x000fe200000001ff */
[----:B------:R-:W-:Y:S01]  /*0100*/  LOP3.LUT R4, R0, 0x7, RZ, 0xc0, !PT ;  /* 0x0000000700047812 */ /* 0x000fe200078ec0ff */
[----:B------:R-:W-:Y:S01]  /*0110*/  IMAD R5, R3, R0, RZ ;  /* 0x0000000003057224 */ /* 0x000fe200078e02ff */
[----:B------:R-:W-:Y:S02]  /*0120*/  CS2R R22, SRZ ;  /* 0x0000000000167805 */ /* 0x000fe4000001ff00 */
[----:B------:R-:W-:-:S07]  /*0130*/  ISETP.NE.AND P0, PT, R4, RZ, PT ;  /* 0x000000ff0400720c */ /* 0x000fce0003f05270 */
[----:B------:R-:W-:Y:S06]  /*0140*/  @!P1 BRA `(.L_x_1) ;  /* 0x0000000000c89947 */ /* 0x000fec0003800000 */
[----:B------:R-:W0:Y:S01]  /*0150*/  LDC.64 R6, c[0x0][0x380] ;  /* 0x0000e000ff067b82 */ /* 0x000e220000000a00 */
[----:B------:R-:W-:Y:S01]  /*0160*/  IMAD.MOV.U32 R26, RZ, RZ, R2 ;  /* 0x000000ffff1a7224 */ /* 0x000fe200078e0002 */
[----:B------:R-:W-:Y:S01]  /*0170*/  CS2R R22, SRZ ;  /* 0x0000000000167805 */ /* 0x000fe2000001ff00 */
[----:B0-----:R-:W-:-:S03]  /*0180*/  IMAD.WIDE.U32 R6, R5, 0x8, R6 ;  /* 0x0000000805067825 */ /* 0x001fc600078e0006 */
[----:B------:R-:W-:Y:S02]  /*0190*/  IADD3 R12, P1, PT, R6, 0x20, RZ ;  /* 0x00000020060c7810 */ /* 0x000fe40007f3e0ff */
[----:B------:R-:W-:Y:S02]  /*01a0*/  LOP3.LUT R6, R0, 0x7ffffff8, RZ, 0xc0, !PT ;  /* 0x7ffffff800067812 */ /* 0x000fe400078ec0ff */
[----:B------:R-:W-:-:S03]  /*01b0*/  IADD3.X R13, PT, PT, RZ, R7, RZ, P1, !PT ;  /* 0x00000007ff0d7210 */ /* 0x000fc60000ffe4ff */
[----:B------:R-:W-:-:S07]  /*01c0*/  IMAD.MOV R7, RZ, RZ, -R6 ;  /* 0x000000ffff077224 */ /* 0x000fce00078e0a06 */
.L_x_2:
[----:B------:R-:W0:Y:S01]  /*01d0*/  LDC.64 R28, c[0x0][0x388] ;  /* 0x0000e200ff1c7b82 */ /* 0x000e220000000a00 */
[----:B------:R-:W-:Y:S01]  /*01e0*/  MOV R8, R12 ;  /* 0x0000000c00087202 */ /* 0x000fe20000000f00 */
[----:B------:R-:W-:-:S05]  /*01f0*/  IMAD.MOV.U32 R9, RZ, RZ, R13 ;  /* 0x000000ffff097224 */ /* 0x000fca00078e000d */
[----:B------:R-:W2:Y:S01]  /*0200*/  LDG.E.64 R12, desc[UR4][R8.64+-0x20] ;  /* 0xffffe004080c7981 */ /* 0x000ea2000c1e1b00 */
[----:B------:R-:W1:Y:S03]  /*0210*/  LDC R27, c[0x0][0x39c] ;  /* 0x0000e700ff1b7b82 */ /* 0x000e660000000800 */
[----:B------:R-:W3:Y:S04]  /*0220*/  LDG.E.64 R10, desc[UR4][R8.64+-0x18] ;  /* 0xffffe804080a7981 */ /* 0x000ee8000c1e1b00 */
[----:B------:R-:W4:Y:S01]  /*0230*/  LDG.E.64 R14, desc[UR4][R8.64+-0x10] ;  /* 0xfffff004080e7981 */ /* 0x000f22000c1e1b00 */
[----:B0-----:R-:W-:-:S05]  /*0240*/  IMAD.WIDE R28, R26, 0x8, R28 ;  /* 0x000000081a1c7825 */ /* 0x001fca00078e021c */
[----:B------:R1:W2:Y:S02]  /*0250*/  LDG.E.64 R18, desc[UR4][R28.64] ;  /* 0x000000041c127981 */ /* 0x0002a4000c1e1b00 */
[----:B-1----:R-:W-:-:S05]  /*0260*/  IMAD.WIDE R28, R27, 0x8, R28 ;  /* 0x000000081b1c7825 */ /* 0x002fca00078e021c */
[----:B------:R-:W3:Y:S01]  /*0270*/  LDG.E.64 R16, desc[UR4][R28.64] ;  /* 0x000000041c107981 */ /* 0x000ee2000c1e1b00 */
[----:B------:R-:W-:Y:S01]  /*0280*/  IMAD.WIDE R24, R27, 0x8, R28 ;  /* 0x000000081b187825 */ /* 0x000fe200078e021c */
[----:B--2---:R-:W-:-:S04]  /*0290*/  DFMA R18, R12, R18, R22 ;  /* 0x000000120c12722b */ /* 0x004fc80000000016 */
[----:B------:R-:W4:Y:S01]  /*02a0*/  LDG.E.64 R12, desc[UR4][R24.64] ;  /* 0x00000004180c7981 */ /* 0x000f22000c1e1b00 */
[----:B------:R-:W-:-:S04]  /*02b0*/  IMAD.WIDE R20, R27, 0x8, R24 ;  /* 0x000000081b147825 */ /* 0x000fc800078e0218 */
[C---:B------:R-:W-:Y:S01]  /*02c0*/  IMAD.WIDE R22, R27.reuse, 0x8, R20 ;  /* 0x000000081b167825 */ /* 0x040fe200078e0214 */
[----:B---3--:R-:W-:Y:S01]  /*02d0*/  DFMA R16, R10, R16, R18 ;  /* 0x000000100a10722b */ /* 0x008fe20000000012 */
[----:B------:R-:W2:Y:S04]  /*02e0*/  LDG.E.64 R10, desc[UR4][R8.64+-0x8] ;  /* 0xfffff804080a7981 */ /* 0x000ea8000c1e1b00 */
[----:B------:R-:W2:Y:S03]  /*02f0*/  LDG.E.64 R18, desc[UR4][R20.64] ;  /* 0x0000000414127981 */ /* 0x000ea6000c1e1b00 */
[----:B----4-:R-:W-:Y:S02]  /*0300*/  DFMA R12, R14, R12, R16 ;  /* 0x0000000c0e0c722b */ /* 0x010fe40000000010 */
[----:B------:R-:W3:Y:S04]  /*0310*/  LDG.E.64 R16, desc[UR4][R8.64] ;  /* 0x0000000408107981 */ /* 0x000ee8000c1e1b00 */
[----:B------:R-:W3:Y:S01]  /*0320*/  LDG.E.64 R14, desc[UR4][R22.64] ;  /* 0x00000004160e7981 */ /* 0x000ee2000c1e1b00 */
[----:B------:R-:W-:-:S04]  /*0330*/  IMAD.WIDE R28, R27, 0x8, R22 ;  /* 0x000000081b1c7825 */ /* 0x000fc800078e0216 */
[----:B------:R-:W-:Y:S01]  /*0340*/  IMAD.WIDE R24, R27, 0x8, R28 ;  /* 0x000000081b187825 */ /* 0x000fe200078e021c */
[----:B------:R-:W4:Y:S01]  /*0350*/  LDG.E.64 R22, desc[UR4][R8.64+0x18] ;  /* 0x0000180408167981 */ /* 0x000f22000c1e1b00 */
[----:B--2---:R-:W-:-:S03]  /*0360*/  DFMA R18, R10, R18, R12 ;  /* 0x000000120a12722b */ /* 0x004fc6000000000c */
[----:B------:R-:W2:Y:S04]  /*0370*/  LDG.E.64 R10, desc[UR4][R8.64+0x8] ;  /* 0x00000804080a7981 */ /* 0x000ea8000c1e1b00 */
[----:B------:R-:W2:Y:S01]  /*0380*/  LDG.E.64 R12, desc[UR4][R28.64] ;  /* 0x000000041c0c7981 */ /* 0x000ea2000c1e1b00 */
[----:B------:R-:W-:-:S06]  /*0390*/  IMAD.WIDE R20, R27, 0x8, R24 ;  /* 0x000000081b147825 */ /* 0x000fcc00078e0218 */
[----:B------:R-:W4:Y:S01]  /*03a0*/  LDG.E.64 R20, desc[UR4][R20.64] ;  /* 0x0000000414147981 */ /* 0x000f22000c1e1b00 */
[----:B---3--:R-:W-:-:S03]  /*03b0*/  DFMA R14, R16, R14, R18 ;  /* 0x0000000e100e722b */ /* 0x008fc60000000012 */
[----:B------:R-:W3:Y:S04]  /*03c0*/  LDG.E.64 R16, desc[UR4][R8.64+0x10] ;  /* 0x0000100408107981 */ /* 0x000ee8000c1e1b00 */
[----:B------:R-:W3:Y:S01]  /*03d0*/  LDG.E.64 R18, desc[UR4][R24.64] ;  /* 0x0000000418127981 */ /* 0x000ee2000c1e1b00 */
[----:B------:R-:W-:-:S04]  /*03e0*/  IADD3 R7, PT, PT, R7, 0x8, RZ ;  /* 0x0000000807077810 */ /* 0x000fc80007ffe0ff */
[----:B------:R-:W-:Y:S01]  /*03f0*/  ISETP.NE.AND P1, PT, R7, RZ, PT ;  /* 0x000000ff0700720c */ /* 0x000fe20003f25270 */
[----:B--2---:R-:W-:Y:S01]  /*0400*/  DFMA R10, R10, R12, R14 ;  /* 0x0000000c0a0a722b */ /* 0x004fe2000000000e */
[----:B------:R-:W-:Y:S02]  /*0410*/  IADD3 R12, P2, PT, R8, 0x40, RZ ;  /* 0x00000040080c7810 */ /* 0x000fe40007f5e0ff */
[----:B------:R-:W-:-:S03]  /*0420*/  LEA R26, R27, R26, 0x3 ;  /* 0x0000001a1b1a7211 */ /* 0x000fc600078e18ff */
[----:B------:R-:W-:Y:S02]  /*0430*/  IMAD.X R13, RZ, RZ, R9, P2 ;  /* 0x000000ffff0d7224 */ /* 0x000fe400010e0609 */
[----:B---3--:R-:W-:-:S08]  /*0440*/  DFMA R10, R16, R18, R10 ;  /* 0x00000012100a722b */ /* 0x008fd0000000000a */
[----:B----4-:R-:W-:Y:S01]  /*0450*/  DFMA R22, R22, R20, R10 ;  /* 0x000000141616722b */ /* 0x010fe2000000000a */
[----:B------:R-:W-:Y:S10]  /*0460*/  @P1 BRA `(.L_x_2) ;  /* 0xfffffffc00581947 */ /* 0x000ff4000383ffff */
.L_x_1:
[----:B------:R-:W-:Y:S05]  /*0470*/  @!P0 BRA `(.L_x_0) ;  /* 0x0000000400088947 */ /* 0x000fea0003800000 */
[----:B------:R-:W-:Y:S02]  /*0480*/  ISETP.GE.U32.AND P1, PT, R4, 0x4, PT ;  /* 0x000000040400780c */ /* 0x000fe40003f26070 */
[----:B------:R-:W-:-:S04]  /*0490*/  LOP3.LUT R7, R0, 0x3, RZ, 0xc0, !PT ;  /* 0x0000000300077812 */ /* 0x000fc800078ec0ff */
[----:B------:R-:W-:-:S07]  /*04a0*/  ISETP.NE.AND P0, PT, R7, RZ, PT ;  /* 0x000000ff0700720c */ /* 0x000fce0003f05270 */
[----:B------:R-:W-:Y:S06]  /*04b0*/  @!P1 BRA `(.L_x_3) ;  /* 0x0000000000709947 */ /* 0x000fec0003800000 */
[----:B------:R-:W0:Y:S01]  /*04c0*/  LDC R21, c[0x0][0x39c] ;  /* 0x0000e700ff157b82 */ /* 0x000e220000000800 */
[----:B------:R-:W1:Y:S01]  /*04d0*/  LDCU.64 UR6, c[0x0][0x380] ;  /* 0x00007000ff0677ac */ /* 0x000e620008000a00 */
[CC--:B------:R-:W-:Y:S02]  /*04e0*/  IADD3 R11, PT, PT, R5.reuse, R6.reuse, RZ ;  /* 0x00000006050b7210 */ /* 0x0c0fe40007ffe0ff */
[----:B------:R-:W-:-:S04]  /*04f0*/  IADD3 R4, P1, PT, R5, R6, RZ ;  /* 0x0000000605047210 */ /* 0x000fc80007f3e0ff */
[----:B------:R-:W2:Y:S08]  /*0500*/  LDC.64 R8, c[0x0][0x380] ;  /* 0x0000e000ff087b82 */ /* 0x000eb00000000a00 */
[----:B------:R-:W3:Y:S01]  /*0510*/  LDC.64 R12, c[0x0][0x388] ;  /* 0x0000e200ff0c7b82 */ /* 0x000ee20000000a00 */
[----:B0-----:R-:W-:Y:S02]  /*0520*/  IMAD R15, R6, R21, R2 ;  /* 0x00000015060f7224 */ /* 0x001fe400078e0202 */
[----:B--2---:R-:W-:-:S06]  /*0530*/  IMAD.WIDE.U32 R8, R11, 0x8, R8 ;  /* 0x000000080b087825 */ /* 0x004fcc00078e0008 */
[----:B------:R-:W2:Y:S01]  /*0540*/  LDG.E.64 R8, desc[UR4][R8.64] ;  /* 0x0000000408087981 */ /* 0x000ea2000c1e1b00 */
[----:B---3--:R-:W-:-:S04]  /*0550*/  IMAD.WIDE R12, R15, 0x8, R12 ;  /* 0x000000080f0c7825 */ /* 0x008fc800078e020c */
[----:B------:R-:W-:Y:S01]  /*0560*/  IMAD.X R15, RZ, RZ, RZ, P1 ;  /* 0x000000ffff0f7224 */ /* 0x000fe200008e06ff */
[C---:B-1----:R-:W-:Y:S01]  /*0570*/  LEA R26, P1, R4.reuse, UR6, 0x3 ;  /* 0x00000006041a7c11 */ /* 0x042fe2000f8218ff */
[----:B------:R-:W2:Y:S01]  /*0580*/  LDG.E.64 R10, desc[UR4][R12.64] ;  /* 0x000000040c0a7981 */ /* 0x000ea2000c1e1b00 */
[----:B------:R-:W-:Y:S02]  /*0590*/  IMAD.WIDE R28, R21, 0x8, R12 ;  /* 0x00000008151c7825 */ /* 0x000fe400078e020c */
[----:B------:R-:W-:-:S03]  /*05a0*/  LEA.HI.X R27, R4, UR7, R15, 0x3, P1 ;  /* 0x00000007041b7c11 */ /* 0x000fc600088f1c0f */
[----:B------:R0:W3:Y:S04]  /*05b0*/  LDG.E.64 R14, desc[UR4][R28.64] ;  /* 0x000000041c0e7981 */ /* 0x0000e8000c1e1b00 */
[----:B------:R-:W3:Y:S04]  /*05c0*/  LDG.E.64 R12, desc[UR4][R26.64+0x8] ;  /* 0x000008041a0c7981 */ /* 0x000ee8000c1e1b00 */
[----:B------:R-:W4:Y:S01]  /*05d0*/  LDG.E.64 R16, desc[UR4][R26.64+0x10] ;  /* 0x000010041a107981 */ /* 0x000f22000c1e1b00 */
[----:B0-----:R-:W-:-:S03]  /*05e0*/  IMAD.WIDE R28, R21, 0x8, R28 ;  /* 0x00000008151c7825 */ /* 0x001fc600078e021c */
[----:B------:R-:W5:Y:S04]  /*05f0*/  LDG.E.64 R24, desc[UR4][R26.64+0x18] ;  /* 0x000018041a187981 */ /* 0x000f68000c1e1b00 */
[----:B------:R-:W4:Y:S01]  /*0600*/  LDG.E.64 R18, desc[UR4][R28.64] ;  /* 0x000000041c127981 */ /* 0x000f22000c1e1b00 */
[----:B------:R-:W-:-:S06]  /*0610*/  IMAD.WIDE R20, R21, 0x8, R28 ;  /* 0x0000000815147825 */ /* 0x000fcc00078e021c */
[----:B------:R-:W5:Y:S01]  /*0620*/  LDG.E.64 R20, desc[UR4][R20.64] ;  /* 0x0000000414147981 */ /* 0x000f62000c1e1b00 */
[----:B------:R-:W-:Y:S01]  /*0630*/  IADD3 R6, PT, PT, R6, 0x4, RZ ;  /* 0x0000000406067810 */ /* 0x000fe20007ffe0ff */
[----:B--2---:R-:W-:-:S08]  /*0640*/  DFMA R8, R8, R10, R22 ;  /* 0x0000000a0808722b */ /* 0x004fd00000000016 */
[----:B---3--:R-:W-:-:S08]  /*0650*/  DFMA R8, R12, R14, R8 ;  /* 0x0000000e0c08722b */ /* 0x008fd00000000008 */
[----:B----4-:R-:W-:-:S08]  /*0660*/  DFMA R8, R16, R18, R8 ;  /* 0x000000121008722b */ /* 0x010fd00000000008 */
[----:B-----5:R-:W-:-:S11]  /*0670*/  DFMA R22, R24, R20, R8 ;  /* 0x000000141816722b */ /* 0x020fd60000000008 */
.L_x_3:
[----:B------:R-:W-:Y:S05]  /*0680*/  @!P0 BRA `(.L_x_0) ;  /* 0x0000000000848947 */ /* 0x000fea0003800000 */
[----:B------:R-:W-:Y:S01]  /*0690*/  ISETP.NE.AND P1, PT, R7, 0x1, PT ;  /* 0x000000010700780c */ /* 0x000fe20003f25270 */
[----:B------:R-:W0:Y:S01]  /*06a0*/  LDC.64 R16, c[0x0][0x380] ;  /* 0x0000e000ff107b82 */ /* 0x000e220000000a00 */
[----:B------:R-:W-:-:S04]  /*06b0*/  LOP3.LUT R0, R0, 0x1, RZ, 0xc0, !PT ;  /* 0x0000000100007812 */ /* 0x000fc800078ec0ff */
[----:B------:R-:W-:-:S03]  /*06c0*/  ISETP.NE.U32.AND P0, PT, R0, 0x1, PT ;  /* 0x000000010000780c */ /* 0x000fc60003f05070 */
[----:B------:R-:W1:Y:S04]  /*06d0*/  LDC.64 R14, c[0x0][0x388] ;  /* 0x0000e200ff0e7b82 */ /* 0x000e680000000a00 */
[CC--:B------:R-:W-:Y:S02]  /*06e0*/  @P1 IADD3 R19, PT, PT, R5.reuse, R6.reuse, RZ ;  /* 0x0000000605131210 */ /* 0x0c0fe40007ffe0ff */
[----:B------:R-:W-:Y:S02]  /*06f0*/  @P1 IADD3 R0, P2, PT, R5, R6, RZ ;  /* 0x0000000605001210 */ /* 0x000fe40007f5e0ff */
[----:B------:R-:W2:Y:S03]  /*0700*/  @P1 LDC R21, c[0x0][0x39c] ;  /* 0x0000e700ff151b82 */ /* 0x000ea60000000800 */
[----:B------:R-:W-:-:S05]  /*0710*/  @P1 IMAD.X R4, RZ, RZ, RZ, P2 ;  /* 0x000000ffff041224 */ /* 0x000fca00010e06ff */
[----:B------:R-:W3:Y:S01]  /*0720*/  @P1 LDC.64 R12, c[0x0][0x380] ;  /* 0x0000e000ff0c1b82 */ /* 0x000ee20000000a00 */
[----:B0-----:R-:W-:-:S06]  /*0730*/  @P1 IMAD.WIDE.U32 R16, R19, 0x8, R16 ;  /* 0x0000000813101825 */ /* 0x001fcc00078e0010 */
[----:B------:R-:W4:Y:S01]  /*0740*/  @P1 LDG.E.64 R16, desc[UR4][R16.64] ;  /* 0x0000000410101981 */ /* 0x000f22000c1e1b00 */
[----:B------:R-:W0:Y:S08]  /*0750*/  @!P0 LDC R7, c[0x0][0x39c] ;  /* 0x0000e700ff078b82 */ /* 0x000e300000000800 */
[----:B------:R-:W5:Y:S01]  /*0760*/  LDC.64 R8, c[0x0][0x380] ;  /* 0x0000e000ff087b82 */ /* 0x000f620000000a00 */
[----:B--2---:R-:W-:-:S04]  /*0770*/  @P1 IMAD R25, R6, R21, R2 ;  /* 0x0000001506191224 */ /* 0x004fc800078e0202 */
[----:B-1----:R-:W-:-:S03]  /*0780*/  @P1 IMAD.WIDE R14, R25, 0x8, R14 ;  /* 0x00000008190e1825 */ /* 0x002fc600078e020e */
[----:B------:R-:W1:Y:S01]  /*0790*/  LDC.64 R10, c[0x0][0x388] ;  /* 0x0000e200ff0a7b82 */ /* 0x000e620000000a00 */
[----:B---3--:R-:W-:Y:S01]  /*07a0*/  @P1 LEA R12, P2, R0, R12, 0x3 ;  /* 0x0000000c000c1211 */ /* 0x008fe200078418ff */
[----:B------:R-:W4:Y:S01]  /*07b0*/  @P1 LDG.E.64 R18, desc[UR4][R14.64] ;  /* 0x000000040e121981 */ /* 0x000f22000c1e1b00 */
[----:B------:R-:W-:Y:S01]  /*07c0*/  @P1 IADD3 R6, PT, PT, R6, 0x2, RZ ;  /* 0x0000000206061810 */ /* 0x000fe20007ffe0ff */
[----:B------:R-:W-:Y:S01]  /*07d0*/  @P1 IMAD.WIDE R20, R21, 0x8, R14 ;  /* 0x0000000815141825 */ /* 0x000fe200078e020e */
[----:B------:R-:W-:Y:S02]  /*07e0*/  @P1 LEA.HI.X R13, R0, R13, R4, 0x3, P2 ;  /* 0x0000000d000d1211 */ /* 0x000fe400010f1c04 */
[----:B------:R-:W-:Y:S01]  /*07f0*/  @!P0 IADD3 R25, PT, PT, R5, R6, RZ ;  /* 0x0000000605198210 */ /* 0x000fe20007ffe0ff */
[----:B0-----:R-:W-:Y:S01]  /*0800*/  @!P0 IMAD R7, R6, R7, R2 ;  /* 0x0000000706078224 */ /* 0x001fe200078e0202 */
[----:B------:R-:W2:Y:S04]  /*0810*/  @P1 LDG.E.64 R4, desc[UR4][R20.64] ;  /* 0x0000000414041981 */ /* 0x000ea8000c1e1b00 */
[----:B------:R-:W2:Y:S01]  /*0820*/  @P1 LDG.E.64 R12, desc[UR4][R12.64+0x8] ;  /* 0x000008040c0c1981 */ /* 0x000ea2000c1e1b00 */
[----:B-----5:R-:W-:-:S06]  /*0830*/  @!P0 IMAD.WIDE.U32 R8, R25, 0x8, R8 ;  /* 0x0000000819088825 */ /* 0x020fcc00078e0008 */
[----:B------:R-:W3:Y:S01]  /*0840*/  @!P0 LDG.E.64 R8, desc[UR4][R8.64] ;  /* 0x0000000408088981 */ /* 0x000ee2000c1e1b00 */
[----:B-1----:R-:W-:-:S06]  /*0850*/  @!P0 IMAD.WIDE R10, R7, 0x8, R10 ;  /* 0x00000008070a8825 */ /* 0x002fcc00078e020a */
[----:B------:R-:W3:Y:S01]  /*0860*/  @!P0 LDG.E.64 R10, desc[UR4][R10.64] ;  /* 0x000000040a0a8981 */ /* 0x000ee2000c1e1b00 */
[----:B----4-:R-:W-:-:S08]  /*0870*/  @P1 DFMA R16, R16, R18, R22 ;  /* 0x000000121010122b */ /* 0x010fd00000000016 */
[----:B--2---:R-:W-:-:S08]  /*0880*/  @P1 DFMA R22, R12, R4, R16 ;  /* 0x000000040c16122b */ /* 0x004fd00000000010 */
[----:B---3--:R-:W-:-:S11]  /*0890*/  @!P0 DFMA R22, R8, R10, R22 ;  /* 0x0000000a0816822b */ /* 0x008fd60000000016 */
.L_x_0:
[----:B------:R-:W0:Y:S01]  /*08a0*/  LDC.64 R4, c[0x0][0x390] ;  /* 0x0000e400ff047b82 */ /* 0x000e220000000a00 */
[----:B------:R-:W1:Y:S02]  /*08b0*/  LDCU UR6, c[0x0][0x39c] ;  /* 0x00007380ff0677ac */ /* 0x000e640008000800 */
[----:B-1----:R-:W-:-:S04]  /*08c0*/  IMAD R3, R3, UR6, R2 ;  /* 0x0000000603037c24 */ /* 0x002fc8000f8e0202 */
[----:B0-----:R-:W-:-:S05]  /*08d0*/  IMAD.WIDE R2, R3, 0x8, R4 ;  /* 0x0000000803027825 */ /* 0x001fca00078e0204 */
[----:B------:R-:W-:Y:S01]  /*08e0*/  STG.E.64 desc[UR4][R2.64], R22 ;  /* 0x0000001602007986 */ /* 0x000fe2000c101b04 */
[----:B------:R-:W-:Y:S05]  /*08f0*/  EXIT ;  /* 0x000000000000794d */ /* 0x000fea0003800000 */
.L_x_4:
[----:B------:R-:W-:-:S00]  /*0900*/  BRA `(.L_x_4) ;  /* 0xfffffffc00fc7947 */ /* 0x000fc0000383ffff */
[----:B------:R-:W-:-:S00]  /*0910*/  NOP ;  /* 0x0000000000007918 */ /* 0x000fc00000000000 */
        /* <DEDUP_REMOVED lines=14> */
.L_x_5:


//--------------------- .nv.shared.reserved.0     --------------------------
	.section	.nv.shared.reserved.0,"aw",@nobits
	.weak		__nv_reservedSMEM_offset_0_alias
	.size		__nv_reservedSMEM_offset_0_alias, 0, 64
	.other		__nv_reservedSMEM_offset_0_alias,@"STO_CUDA_RESERVED_SHARED STV_DEFAULT"
__nv_reservedSMEM_offset_0_alias:
	.zero		0
	.zero		64


//--------------------- .nv.constant0._Z10matrixMultPKdS0_Pdii --------------------------
	.section	.nv.constant0._Z10matrixMultPKdS0_Pdii,"a",@progbits
	.sectionflags	@""
	.align	4
.nv.constant0._Z10matrixMultPKdS0_Pdii:
	.zero		928


//--------------------- SYMBOLS --------------------------

	.type		.nv.reservedSmem.offset0,@object
	.size		.nv.reservedSmem.offset0,0x4
